	.headerflags	@"EF_CUDA_TEXMODE_UNIFIED EF_CUDA_64BIT_ADDRESS EF_CUDA_ACCELERATORS EF_CUDA_SM90 EF_CUDA_VIRTUAL_SM(EF_CUDA_SM90)"
	.elftype	@"ET_EXEC"


//--------------------- .nv.info                  --------------------------
	.section	.nv.info,"",@"SHT_CUDA_INFO"
	.align	4


	//----- nvinfo : EIATTR_REGCOUNT
	.align		4
        /*0000*/ 	.byte	0x04, 0x2f
        /*0002*/ 	.short	(.L_3 - .L_2)
	.align		4
.L_2:
        /*0004*/ 	.word	index@(triton_poi_fused__native_batch_norm_legit_no_training_convolution_relu_13)
        /*0008*/ 	.word	0x00000013


	//----- nvinfo : EIATTR_MIN_STACK_SIZE
	.align		4
.L_3:
        /*000c*/ 	.byte	0x04, 0x12
        /*000e*/ 	.short	(.L_5 - .L_4)
	.align		4
.L_4:
        /*0010*/ 	.word	index@(triton_poi_fused__native_batch_norm_legit_no_training_convolution_relu_13)
        /*0014*/ 	.word	0x00000000


	//----- nvinfo : EIATTR_FRAME_SIZE
	.align		4
.L_5:
        /*0018*/ 	.byte	0x04, 0x11
        /*001a*/ 	.short	(.L_7 - .L_6)
	.align		4
.L_6:
        /*001c*/ 	.word	index@(triton_poi_fused__native_batch_norm_legit_no_training_convolution_relu_13)
        /*0020*/ 	.word	0x00000000


	//----- nvinfo : EIATTR_MIN_STACK_SIZE
	.align		4
.L_7:
        /*0024*/ 	.byte	0x04, 0x12
        /*0026*/ 	.short	(.L_9 - .L_8)
	.align		4
.L_8:
        /*0028*/ 	.word	index@(triton_poi_fused__native_batch_norm_legit_no_training_convolution_relu_13)
        /*002c*/ 	.word	0x00000000
.L_9:


//--------------------- .nv.info.triton_poi_fused__native_batch_norm_legit_no_training_convolution_relu_13 --------------------------
	.section	.nv.info.triton_poi_fused__native_batch_norm_legit_no_training_convolution_relu_13,"",@"SHT_CUDA_INFO"
	.sectionflags	@""
	.align	4


	//----- nvinfo : EIATTR_CUDA_API_VERSION
	.align		4
        /*0000*/ 	.byte	0x04, 0x37
        /*0002*/ 	.short	(.L_11 - .L_10)
.L_10:
        /*0004*/ 	.word	0x0000007c


	//----- nvinfo : EIATTR_KPARAM_INFO
	.align		4
.L_11:
        /*0008*/ 	.byte	0x04, 0x17
        /*000a*/ 	.short	(.L_13 - .L_12)
.L_12:
        /*000c*/ 	.word	0x00000000
        /*0010*/ 	.short	0x0007
        /*0012*/ 	.short	0x0038
        /*0014*/ 	.byte	0x00, 0xf0, 0x11, 0x00


	//----- nvinfo : EIATTR_KPARAM_INFO
	.align		4
.L_13:
        /*0018*/ 	.byte	0x04, 0x17
        /*001a*/ 	.short	(.L_15 - .L_14)
.L_14:
        /*001c*/ 	.word	0x00000000
        /*0020*/ 	.short	0x0006
        /*0022*/ 	.short	0x0030
        /*0024*/ 	.byte	0x00, 0xf4, 0x21, 0x00


	//----- nvinfo : EIATTR_KPARAM_INFO
	.align		4
.L_15:
        /*0028*/ 	.byte	0x04, 0x17
        /*002a*/ 	.short	(.L_17 - .L_16)
.L_16:
        /*002c*/ 	.word	0x00000000
        /*0030*/ 	.short	0x0005
        /*0032*/ 	.short	0x0028
        /*0034*/ 	.byte	0x00, 0xf4, 0x21, 0x00


	//----- nvinfo : EIATTR_KPARAM_INFO
	.align		4
.L_17:
        /*0038*/ 	.byte	0x04, 0x17
        /*003a*/ 	.short	(.L_19 - .L_18)
.L_18:
        /*003c*/ 	.word	0x00000000
        /*0040*/ 	.short	0x0004
        /*0042*/ 	.short	0x0020
        /*0044*/ 	.byte	0x00, 0xf4, 0x21, 0x00


	//----- nvinfo : EIATTR_KPARAM_INFO
	.align		4
.L_19:
        /*0048*/ 	.byte	0x04, 0x17
        /*004a*/ 	.short	(.L_21 - .L_20)
.L_20:
        /*004c*/ 	.word	0x00000000
        /*0050*/ 	.short	0x0003
        /*0052*/ 	.short	0x0018
        /*0054*/ 	.byte	0x00, 0xf4, 0x21, 0x00


	//----- nvinfo : EIATTR_KPARAM_INFO
	.align		4
.L_21:
        /*0058*/ 	.byte	0x04, 0x17
        /*005a*/ 	.short	(.L_23 - .L_22)
.L_22:
        /*005c*/ 	.word	0x00000000
        /*0060*/ 	.short	0x0002
        /*0062*/ 	.short	0x0010
        /*0064*/ 	.byte	0x00, 0xf4, 0x21, 0x00


	//----- nvinfo : EIATTR_KPARAM_INFO
	.align		4
.L_23:
        /*0068*/ 	.byte	0x04, 0x17
        /*006a*/ 	.short	(.L_25 - .L_24)
.L_24:
        /*006c*/ 	.word	0x00000000
        /*0070*/ 	.short	0x0001
        /*0072*/ 	.short	0x0008
        /*0074*/ 	.byte	0x00, 0xf4, 0x21, 0x00


	//----- nvinfo : EIATTR_KPARAM_INFO
	.align		4
.L_25:
        /*0078*/ 	.byte	0x04, 0x17
        /*007a*/ 	.short	(.L_27 - .L_26)
.L_26:
        /*007c*/ 	.word	0x00000000
        /*0080*/ 	.short	0x0000
        /*0082*/ 	.short	0x0000
        /*0084*/ 	.byte	0x00, 0xf4, 0x21, 0x00


	//----- nvinfo : EIATTR_SPARSE_MMA_MASK
	.align		4
.L_27:
        /*0088*/ 	.byte	0x03, 0x50
        /*008a*/ 	.short	0x0000


	//----- nvinfo : EIATTR_MAXREG_COUNT
	.align		4
        /*008c*/ 	.byte	0x03, 0x1b
        /*008e*/ 	.short	0x00ff


	//----- nvinfo : EIATTR_EXIT_INSTR_OFFSETS
	.align		4
        /*0090*/ 	.byte	0x04, 0x1c
        /*0092*/ 	.short	(.L_29 - .L_28)


	//   ....[0]....
.L_28:
        /*0094*/ 	.word	0x00000320


	//----- nvinfo : EIATTR_REQNTID
	.align		4
.L_29:
        /*0098*/ 	.byte	0x04, 0x10
        /*009a*/ 	.short	(.L_31 - .L_30)
.L_30:
        /*009c*/ 	.word	0x00000080
        /*00a0*/ 	.word	0x00000001
        /*00a4*/ 	.word	0x00000001


	//----- nvinfo : EIATTR_CBANK_PARAM_SIZE
	.align		4
.L_31:
        /*00a8*/ 	.byte	0x03, 0x19
        /*00aa*/ 	.short	0x003c


	//----- nvinfo : EIATTR_PARAM_CBANK
	.align		4
        /*00ac*/ 	.byte	0x04, 0x0a
        /*00ae*/ 	.short	(.L_33 - .L_32)
	.align		4
.L_32:
        /*00b0*/ 	.word	index@(.nv.constant0.triton_poi_fused__native_batch_norm_legit_no_training_convolution_relu_13)
        /*00b4*/ 	.short	0x0210
        /*00b6*/ 	.short	0x003c


	//----- nvinfo : EIATTR_SW_WAR
	.align		4
.L_33:
        /*00b8*/ 	.byte	0x04, 0x36
        /*00ba*/ 	.short	(.L_35 - .L_34)
.L_34:
        /*00bc*/ 	.word	0x00000008
.L_35:


//--------------------- .nv.callgraph             --------------------------
	.section	.nv.callgraph,"",@"SHT_CUDA_CALLGRAPH"
	.align	4
	.sectionentsize	8
	.align		4
        /*0000*/ 	.word	0x00000000
	.align		4
        /*0004*/ 	.word	0xffffffff
	.align		4
        /*0008*/ 	.word	0x00000000
	.align		4
        /*000c*/ 	.word	0xfffffffe
	.align		4
        /*0010*/ 	.word	0x00000000
	.align		4
        /*0014*/ 	.word	0xfffffffd
	.align		4
        /*0018*/ 	.word	0x00000000
	.align		4
        /*001c*/ 	.word	0xfffffffc


//--------------------- .nv.constant4             --------------------------
	.section	.nv.constant4,"a",@progbits
	.align	8
	.align		8
.nv.constant4:
        /*0000*/ 	.dword	_$_str
	.align		8
        /*0008*/ 	.dword	_$_str_$_2


//--------------------- .text.triton_poi_fused__native_batch_norm_legit_no_training_convolution_relu_13 --------------------------
	.section	.text.triton_poi_fused__native_batch_norm_legit_no_training_convolution_relu_13,"ax",@progbits
	.align	128
        .global         triton_poi_fused__native_batch_norm_legit_no_training_convolution_relu_13
        .type           triton_poi_fused__native_batch_norm_legit_no_training_convolution_relu_13,@function
        .size           triton_poi_fused__native_batch_norm_legit_no_training_convolution_relu_13,(.L_x_1 - triton_poi_fused__native_batch_norm_legit_no_training_convolution_relu_13)
        .other          triton_poi_fused__native_batch_norm_legit_no_training_convolution_relu_13,@"STO_CUDA_ENTRY STV_DEFAULT"
triton_poi_fused__native_batch_norm_legit_no_training_convolution_relu_13:
.text.triton_poi_fused__native_batch_norm_legit_no_training_convolution_relu_13:
[----:B------:R-:W-:Y:S01]  /*0000*/  LDC R1, c[0x0][0x28] ;  /* 0x00000a00ff017b82 */ /* 0x000fe20000000800 */
[----:B------:R-:W1:Y:S07]  /*0010*/  S2R R0, SR_TID.X ;  /* 0x0000000000007919 */ /* 0x000e6e0000002100 */
[----:B------:R-:W2:Y:S01]  /*0020*/  LDC.64 R10, c[0x0][0x228] ;  /* 0x00008a00ff0a7b82 */ /* 0x000ea20000000a00 */
[----:B------:R-:W-:Y:S01]  /*0030*/  ULDC.64 UR4, c[0x0][0x208] ;  /* 0x0000820000047ab9 */ /* 0x000fe20000000a00 */
[----:B------:R-:W3:Y:S06]  /*0040*/  S2R R3, SR_CTAID.X ;  /* 0x0000000000037919 */ /* 0x000eec0000002500 */
[----:B------:R-:W4:Y:S08]  /*0050*/  LDC.64 R6, c[0x0][0x218] ;  /* 0x00008600ff067b82 */ /* 0x000f300000000a00 */
[----:B------:R-:W5:Y:S08]  /*0060*/  LDC.64 R8, c[0x0][0x220] ;  /* 0x00008800ff087b82 */ /* 0x000f700000000a00 */
[----:B------:R-:W5:Y:S01]  /*0070*/  LDC.64 R12, c[0x0][0x230] ;  /* 0x00008c00ff0c7b82 */ /* 0x000f620000000a00 */
[----:B-1----:R-:W-:-:S07]  /*0080*/  LOP3.LUT R0, R0, 0x7f, RZ, 0xc0, !PT ;  /* 0x0000007f00007812 */ /* 0x002fce00078ec0ff */
[----:B------:R-:W1:Y:S01]  /*0090*/  LDC.64 R4, c[0x0][0x238] ;  /* 0x00008e00ff047b82 */ /* 0x000e620000000a00 */
[----:B---3--:R-:W-:Y:S02]  /*00a0*/  SHF.R.S32.HI R2, RZ, 0x18, R3 ;  /* 0x00000018ff027819 */ /* 0x008fe40000011403 */
[----:B------:R-:W-:Y:S02]  /*00b0*/  LEA R0, R3, R0, 0x7 ;  /* 0x0000000003007211 */ /* 0x000fe400078e38ff */
[----:B------:R-:W-:-:S04]  /*00c0*/  SGXT R3, R2, 0x1 ;  /* 0x000000010203781a */ /* 0x000fc80000000200 */
[----:B------:R-:W-:-:S04]  /*00d0*/  LEA.HI R3, R3, R0, RZ, 0x7 ;  /* 0x0000000003037211 */ /* 0x000fc800078f38ff */
[----:B------:R-:W-:-:S04]  /*00e0*/  LOP3.LUT R3, R3, 0xffffff80, RZ, 0xc0, !PT ;  /* 0xffffff8003037812 */ /* 0x000fc800078ec0ff */
[----:B------:R-:W-:Y:S02]  /*00f0*/  IADD3 R15, R0, -R3, RZ ;  /* 0x80000003000f7210 */ /* 0x000fe40007ffe0ff */
[----:B------:R-:W3:Y:S03]  /*0100*/  LDC.64 R2, c[0x0][0x210] ;  /* 0x00008400ff027b82 */ /* 0x000ee60000000a00 */
[----:B--2---:R-:W-:-:S05]  /*0110*/  IMAD.WIDE R10, R15, 0x4, R10 ;  /* 0x000000040f0a7825 */ /* 0x004fca00078e020a */
[----:B------:R2:W2:Y:S01]  /*0120*/  LDG.E.EL R16, desc[UR4][R10.64] ;  /* 0x000000040a107981 */ /* 0x0004a2000c2e1900 */
[----:B----4-:R-:W-:-:S04]  /*0130*/  IMAD.WIDE R6, R15, 0x4, R6 ;  /* 0x000000040f067825 */ /* 0x010fc800078e0206 */
[C---:B-----5:R-:W-:Y:S02]  /*0140*/  IMAD.WIDE R8, R15.reuse, 0x4, R8 ;  /* 0x000000040f087825 */ /* 0x060fe400078e0208 */
[----:B------:R4:W5:Y:S02]  /*0150*/  LDG.E.EL R7, desc[UR4][R6.64] ;  /* 0x0000000406077981 */ /* 0x000964000c2e1900 */
[----:B---3--:R-:W-:Y:S02]  /*0160*/  IMAD.WIDE R2, R0, 0x4, R2 ;  /* 0x0000000400027825 */ /* 0x008fe400078e0202 */
[----:B------:R-:W3:Y:S04]  /*0170*/  LDG.E.EL R8, desc[UR4][R8.64] ;  /* 0x0000000408087981 */ /* 0x000ee8000c2e1900 */
[----:B------:R-:W5:Y:S01]  /*0180*/  LDG.E R14, desc[UR4][R2.64] ;  /* 0x00000004020e7981 */ /* 0x000f62000c1e1900 */
[----:B0-2---:R-:W-:-:S04]  /*0190*/  IMAD.WIDE R10, R15, 0x4, R12 ;  /* 0x000000040f0a7825 */ /* 0x005fc800078e020c */
[----:B-1----:R-:W-:Y:S02]  /*01a0*/  IMAD.WIDE R12, R15, 0x4, R4 ;  /* 0x000000040f0c7825 */ /* 0x002fe400078e0204 */
[----:B------:R-:W2:Y:S01]  /*01b0*/  LDG.E.EL R10, desc[UR4][R10.64] ;  /* 0x000000040a0a7981 */ /* 0x000ea2000c2e1900 */
[----:B----4-:R-:W-:Y:S01]  /*01c0*/  HFMA2.MMA R6, -RZ, RZ, 1.625, 0 ;  /* 0x3e800000ff067435 */ /* 0x010fe200000001ff */
[----:B------:R-:W0:Y:S02]  /*01d0*/  LDC.64 R4, c[0x0][0x240] ;  /* 0x00009000ff047b82 */ /* 0x000e240000000a00 */
[----:B------:R-:W2:Y:S01]  /*01e0*/  LDG.E.EL R13, desc[UR4][R12.64] ;  /* 0x000000040c0d7981 */ /* 0x000ea2000c2e1900 */
[----:B0-----:R-:W-:-:S04]  /*01f0*/  IMAD.WIDE R4, R0, 0x4, R4 ;  /* 0x0000000400047825 */ /* 0x001fc800078e0204 */
[----:B------:R-:W-:-:S04]  /*0200*/  FADD R16, R16, 9.9999997473787516356e-06 ;  /* 0x3727c5ac10107421 */ /* 0x000fc80000000000 */
[----:B------:R-:W0:Y:S02]  /*0210*/  MUFU.SQRT R15, R16 ;  /* 0x00000010000f7308 */ /* 0x000e240000002000 */
[C---:B0-----:R-:W-:Y:S02]  /*0220*/  FSETP.GT.AND P0, PT, R15.reuse, 8.50705917302346158658e+37, PT ;  /* 0x7e8000000f00780b */ /* 0x041fe40003f04000 */
[----:B------:R-:W-:-:S11]  /*0230*/  FSETP.GEU.AND P1, PT, R15, 1.175494350822287508e-38, PT ;  /* 0x008000000f00780b */ /* 0x000fd60003f2e000 */
[----:B------:R-:W-:-:S04]  /*0240*/  @P0 FMUL R15, R15, 0.25 ;  /* 0x3e8000000f0f0820 */ /* 0x000fc80000400000 */
[----:B------:R-:W-:-:S06]  /*0250*/  @!P1 FMUL R15, R15, 16777216 ;  /* 0x4b8000000f0f9820 */ /* 0x000fcc0000400000 */
[----:B------:R-:W0:Y:S01]  /*0260*/  MUFU.RCP R15, R15 ;  /* 0x0000000f000f7308 */ /* 0x000e220000001000 */
[----:B------:R-:W-:Y:S01]  /*0270*/  FSEL R6, R6, 1, P0 ;  /* 0x3f80000006067808 */ /* 0x000fe20000000000 */
[----:B-----5:R-:W-:-:S04]  /*0280*/  FADD R7, R14, R7 ;  /* 0x000000070e077221 */ /* 0x020fc80000000000 */
[----:B------:R-:W-:Y:S01]  /*0290*/  @!P1 FMUL R6, R6, 16777216 ;  /* 0x4b80000006069820 */ /* 0x000fe20000400000 */
[----:B---3--:R-:W-:-:S03]  /*02a0*/  FADD R8, -R8, R7 ;  /* 0x0000000708087221 */ /* 0x008fc60000000100 */
[----:B0-----:R-:W-:-:S04]  /*02b0*/  FMUL R9, R15, R6 ;  /* 0x000000060f097220 */ /* 0x001fc80000400000 */
[----:B------:R-:W-:-:S04]  /*02c0*/  FMUL R8, R8, R9 ;  /* 0x0000000908087220 */ /* 0x000fc80000400000 */
[----:B--2---:R-:W-:-:S05]  /*02d0*/  FFMA R8, R10, R8, R13 ;  /* 0x000000080a087223 */ /* 0x004fca000000000d */
[----:B------:R-:W-:-:S04]  /*02e0*/  FSETP.GEU.AND P0, PT, R8, RZ, PT ;  /* 0x000000ff0800720b */ /* 0x000fc80003f0e000 */
[----:B------:R-:W-:Y:S01]  /*02f0*/  FSEL R9, R8, RZ, P0 ;  /* 0x000000ff08097208 */ /* 0x000fe20000000000 */
[----:B------:R-:W-:Y:S04]  /*0300*/  STG.E desc[UR4][R2.64], R7 ;  /* 0x0000000702007986 */ /* 0x000fe8000c101904 */
[----:B------:R-:W-:Y:S01]  /*0310*/  STG.E desc[UR4][R4.64], R9 ;  /* 0x0000000904007986 */ /* 0x000fe2000c101904 */
[----:B------:R-:W-:Y:S05]  /*0320*/  EXIT ;  /* 0x000000000000794d */ /* 0x000fea0003800000 */
.L_x_0:
[----:B------:R-:W-:-:S00]  /*0330*/  BRA `(.L_x_0) ;  /* 0xfffffffc00fc7947 */ /* 0x000fc0000383ffff */
[----:B------:R-:W-:-:S00]  /*0340*/  NOP ;  /* 0x0000000000007918 */ /* 0x000fc00000000000 */
        /* <DEDUP_REMOVED lines=11> */
.L_x_1:


//--------------------- .nv.global.init           --------------------------
	.section	.nv.global.init,"aw",@progbits
.nv.global.init:
	.type		_$_str,@object
	.size		_$_str,(_$_str_$_2 - _$_str)
_$_str:
        /*0000*/ 	.byte	0x5f, 0x5f, 0x43, 0x55, 0x44, 0x41, 0x5f, 0x46, 0x54, 0x5a, 0x00
	.type		_$_str_$_2,@object
	.size		_$_str_$_2,(.L_1 - _$_str_$_2)
_$_str_$_2:
        /*000b*/ 	.byte	0x5f, 0x5f, 0x43, 0x55, 0x44, 0x41, 0x5f, 0x50, 0x52, 0x45, 0x43, 0x5f, 0x53, 0x51, 0x52, 0x54
        /*001b*/ 	.byte	0x00
.L_1:


//--------------------- .nv.constant0.triton_poi_fused__native_batch_norm_legit_no_training_convolution_relu_13 --------------------------
	.section	.nv.constant0.triton_poi_fused__native_batch_norm_legit_no_training_convolution_relu_13,"a",@progbits
	.sectionflags	@""
	.align	4
.nv.constant0.triton_poi_fused__native_batch_norm_legit_no_training_convolution_relu_13:
	.zero		588
